//
// Generated by NVIDIA NVVM Compiler
//
// Compiler Build ID: CL-36424714
// Cuda compilation tools, release 13.0, V13.0.88
// Based on NVVM 20.0.0
//

.version 9.0
.target sm_100
.address_size 64

	// .globl	_Z15tiledGemmKernelccPKfS0_Pfffiiiiii
// _ZZ15tiledGemmKernelccPKfS0_PfffiiiiiiE2As has been demoted
// _ZZ15tiledGemmKernelccPKfS0_PfffiiiiiiE2Bs has been demoted

.visible .entry _Z15tiledGemmKernelccPKfS0_Pfffiiiiii(
	.param .u8 _Z15tiledGemmKernelccPKfS0_Pfffiiiiii_param_0,
	.param .u8 _Z15tiledGemmKernelccPKfS0_Pfffiiiiii_param_1,
	.param .u64 .ptr .align 1 _Z15tiledGemmKernelccPKfS0_Pfffiiiiii_param_2,
	.param .u64 .ptr .align 1 _Z15tiledGemmKernelccPKfS0_Pfffiiiiii_param_3,
	.param .u64 .ptr .align 1 _Z15tiledGemmKernelccPKfS0_Pfffiiiiii_param_4,
	.param .f32 _Z15tiledGemmKernelccPKfS0_Pfffiiiiii_param_5,
	.param .f32 _Z15tiledGemmKernelccPKfS0_Pfffiiiiii_param_6,
	.param .u32 _Z15tiledGemmKernelccPKfS0_Pfffiiiiii_param_7,
	.param .u32 _Z15tiledGemmKernelccPKfS0_Pfffiiiiii_param_8,
	.param .u32 _Z15tiledGemmKernelccPKfS0_Pfffiiiiii_param_9,
	.param .u32 _Z15tiledGemmKernelccPKfS0_Pfffiiiiii_param_10,
	.param .u32 _Z15tiledGemmKernelccPKfS0_Pfffiiiiii_param_11,
	.param .u32 _Z15tiledGemmKernelccPKfS0_Pfffiiiiii_param_12
)
{
	.reg .pred 	%p<21>;
	.reg .b16 	%rs<5>;
	.reg .b32 	%r<64>;
	.reg .b32 	%f<65>;
	.reg .b64 	%rd<19>;
	// demoted variable
	.shared .align 4 .b8 _ZZ15tiledGemmKernelccPKfS0_PfffiiiiiiE2As[1024];
	// demoted variable
	.shared .align 4 .b8 _ZZ15tiledGemmKernelccPKfS0_PfffiiiiiiE2Bs[1024];
	ld.param.u64 	%rd4, [_Z15tiledGemmKernelccPKfS0_Pfffiiiiii_param_2];
	ld.param.u64 	%rd5, [_Z15tiledGemmKernelccPKfS0_Pfffiiiiii_param_3];
	ld.param.u64 	%rd6, [_Z15tiledGemmKernelccPKfS0_Pfffiiiiii_param_4];
	ld.param.f32 	%f4, [_Z15tiledGemmKernelccPKfS0_Pfffiiiiii_param_5];
	ld.param.f32 	%f5, [_Z15tiledGemmKernelccPKfS0_Pfffiiiiii_param_6];
	ld.param.u32 	%r32, [_Z15tiledGemmKernelccPKfS0_Pfffiiiiii_param_7];
	ld.param.u32 	%r33, [_Z15tiledGemmKernelccPKfS0_Pfffiiiiii_param_8];
	ld.param.u32 	%r34, [_Z15tiledGemmKernelccPKfS0_Pfffiiiiii_param_9];
	ld.param.u32 	%r36, [_Z15tiledGemmKernelccPKfS0_Pfffiiiiii_param_11];
	cvta.to.global.u64 	%rd1, %rd5;
	cvta.to.global.u64 	%rd2, %rd4;
	cvta.to.global.u64 	%rd3, %rd6;
	mov.u32 	%r57, %tid.x;
	mov.u32 	%r60, %tid.y;
	mov.u32 	%r38, %ctaid.y;
	shl.b32 	%r3, %r38, 4;
	add.s32 	%r4, %r3, %r60;
	mov.u32 	%r39, %ctaid.x;
	shl.b32 	%r5, %r39, 4;
	add.s32 	%r6, %r5, %r57;
	setp.lt.s32 	%p1, %r34, 1;
	mov.f32 	%f64, 0f00000000;
	@%p1 bra 	$L__BB0_17;
	ld.param.u32 	%r54, [_Z15tiledGemmKernelccPKfS0_Pfffiiiiii_param_10];
	add.s32 	%r40, %r34, 15;
	shr.u32 	%r41, %r40, 4;
	shl.b32 	%r42, %r60, 6;
	mov.u32 	%r43, _ZZ15tiledGemmKernelccPKfS0_PfffiiiiiiE2As;
	add.s32 	%r7, %r43, %r42;
	shl.b32 	%r44, %r57, 2;
	add.s32 	%r8, %r7, %r44;
	mov.u32 	%r45, _ZZ15tiledGemmKernelccPKfS0_PfffiiiiiiE2Bs;
	add.s32 	%r10, %r45, %r44;
	add.s32 	%r9, %r10, %r42;
	neg.s32 	%r63, %r41;
	mad.lo.s32 	%r62, %r36, %r6, %r60;
	mad.lo.s32 	%r46, %r60, %r36, %r57;
	add.s32 	%r61, %r46, %r5;
	shl.b32 	%r14, %r36, 4;
	mad.lo.s32 	%r47, %r57, %r54, %r60;
	add.s32 	%r59, %r47, %r3;
	mad.lo.s32 	%r58, %r54, %r4, %r57;
	mov.f32 	%f64, 0f00000000;
$L__BB0_2:
	ld.param.s8 	%rs3, [_Z15tiledGemmKernelccPKfS0_Pfffiiiiii_param_0];
	setp.ne.s16 	%p2, %rs3, 78;
	@%p2 bra 	$L__BB0_6;
	setp.ge.s32 	%p6, %r4, %r32;
	setp.ge.s32 	%p7, %r57, %r34;
	or.pred  	%p8, %p6, %p7;
	@%p8 bra 	$L__BB0_5;
	mul.wide.s32 	%rd9, %r58, 4;
	add.s64 	%rd10, %rd2, %rd9;
	ld.global.f32 	%f9, [%rd10];
	st.shared.f32 	[%r8], %f9;
	bra.uni 	$L__BB0_9;
$L__BB0_5:
	mov.b32 	%r50, 0;
	st.shared.u32 	[%r8], %r50;
	bra.uni 	$L__BB0_9;
$L__BB0_6:
	setp.ge.s32 	%p3, %r4, %r32;
	setp.ge.s32 	%p4, %r57, %r34;
	or.pred  	%p5, %p4, %p3;
	@%p5 bra 	$L__BB0_8;
	mul.wide.s32 	%rd7, %r59, 4;
	add.s64 	%rd8, %rd2, %rd7;
	ld.global.f32 	%f8, [%rd8];
	st.shared.f32 	[%r8], %f8;
	bra.uni 	$L__BB0_9;
$L__BB0_8:
	mov.b32 	%r49, 0;
	st.shared.u32 	[%r8], %r49;
$L__BB0_9:
	ld.param.s8 	%rs4, [_Z15tiledGemmKernelccPKfS0_Pfffiiiiii_param_1];
	setp.ne.s16 	%p9, %rs4, 78;
	@%p9 bra 	$L__BB0_13;
	setp.ge.s32 	%p13, %r6, %r33;
	setp.ge.s32 	%p14, %r60, %r34;
	or.pred  	%p15, %p13, %p14;
	@%p15 bra 	$L__BB0_12;
	mul.wide.s32 	%rd13, %r61, 4;
	add.s64 	%rd14, %rd1, %rd13;
	ld.global.f32 	%f11, [%rd14];
	st.shared.f32 	[%r9], %f11;
	bra.uni 	$L__BB0_16;
$L__BB0_12:
	mov.b32 	%r52, 0;
	st.shared.u32 	[%r9], %r52;
	bra.uni 	$L__BB0_16;
$L__BB0_13:
	setp.ge.s32 	%p10, %r6, %r33;
	setp.ge.s32 	%p11, %r60, %r34;
	or.pred  	%p12, %p10, %p11;
	@%p12 bra 	$L__BB0_15;
	mul.wide.s32 	%rd11, %r62, 4;
	add.s64 	%rd12, %rd1, %rd11;
	ld.global.f32 	%f10, [%rd12];
	st.shared.f32 	[%r9], %f10;
	bra.uni 	$L__BB0_16;
$L__BB0_15:
	mov.b32 	%r51, 0;
	st.shared.u32 	[%r9], %r51;
$L__BB0_16:
	ld.param.u32 	%r55, [_Z15tiledGemmKernelccPKfS0_Pfffiiiiii_param_10];
	bar.sync 	0;
	ld.shared.f32 	%f12, [%r7];
	ld.shared.f32 	%f13, [%r10];
	fma.rn.f32 	%f14, %f12, %f13, %f64;
	ld.shared.f32 	%f15, [%r7+4];
	ld.shared.f32 	%f16, [%r10+64];
	fma.rn.f32 	%f17, %f15, %f16, %f14;
	ld.shared.f32 	%f18, [%r7+8];
	ld.shared.f32 	%f19, [%r10+128];
	fma.rn.f32 	%f20, %f18, %f19, %f17;
	ld.shared.f32 	%f21, [%r7+12];
	ld.shared.f32 	%f22, [%r10+192];
	fma.rn.f32 	%f23, %f21, %f22, %f20;
	ld.shared.f32 	%f24, [%r7+16];
	ld.shared.f32 	%f25, [%r10+256];
	fma.rn.f32 	%f26, %f24, %f25, %f23;
	ld.shared.f32 	%f27, [%r7+20];
	ld.shared.f32 	%f28, [%r10+320];
	fma.rn.f32 	%f29, %f27, %f28, %f26;
	ld.shared.f32 	%f30, [%r7+24];
	ld.shared.f32 	%f31, [%r10+384];
	fma.rn.f32 	%f32, %f30, %f31, %f29;
	ld.shared.f32 	%f33, [%r7+28];
	ld.shared.f32 	%f34, [%r10+448];
	fma.rn.f32 	%f35, %f33, %f34, %f32;
	ld.shared.f32 	%f36, [%r7+32];
	ld.shared.f32 	%f37, [%r10+512];
	fma.rn.f32 	%f38, %f36, %f37, %f35;
	ld.shared.f32 	%f39, [%r7+36];
	ld.shared.f32 	%f40, [%r10+576];
	fma.rn.f32 	%f41, %f39, %f40, %f38;
	ld.shared.f32 	%f42, [%r7+40];
	ld.shared.f32 	%f43, [%r10+640];
	fma.rn.f32 	%f44, %f42, %f43, %f41;
	ld.shared.f32 	%f45, [%r7+44];
	ld.shared.f32 	%f46, [%r10+704];
	fma.rn.f32 	%f47, %f45, %f46, %f44;
	ld.shared.f32 	%f48, [%r7+48];
	ld.shared.f32 	%f49, [%r10+768];
	fma.rn.f32 	%f50, %f48, %f49, %f47;
	ld.shared.f32 	%f51, [%r7+52];
	ld.shared.f32 	%f52, [%r10+832];
	fma.rn.f32 	%f53, %f51, %f52, %f50;
	ld.shared.f32 	%f54, [%r7+56];
	ld.shared.f32 	%f55, [%r10+896];
	fma.rn.f32 	%f56, %f54, %f55, %f53;
	ld.shared.f32 	%f57, [%r7+60];
	ld.shared.f32 	%f58, [%r10+960];
	fma.rn.f32 	%f64, %f57, %f58, %f56;
	bar.sync 	0;
	add.s32 	%r63, %r63, 1;
	setp.ne.s32 	%p16, %r63, 0;
	add.s32 	%r62, %r62, 16;
	add.s32 	%r61, %r61, %r14;
	add.s32 	%r60, %r60, 16;
	shl.b32 	%r53, %r55, 4;
	add.s32 	%r59, %r59, %r53;
	add.s32 	%r58, %r58, 16;
	add.s32 	%r57, %r57, 16;
	@%p16 bra 	$L__BB0_2;
$L__BB0_17:
	setp.ge.s32 	%p17, %r4, %r32;
	setp.ge.s32 	%p18, %r6, %r33;
	or.pred  	%p19, %p17, %p18;
	@%p19 bra 	$L__BB0_21;
	ld.param.u32 	%r56, [_Z15tiledGemmKernelccPKfS0_Pfffiiiiii_param_12];
	mad.lo.s32 	%r31, %r56, %r4, %r6;
	setp.neu.f32 	%p20, %f5, 0f00000000;
	@%p20 bra 	$L__BB0_20;
	mul.f32 	%f62, %f4, %f64;
	mul.wide.s32 	%rd17, %r31, 4;
	add.s64 	%rd18, %rd3, %rd17;
	st.global.f32 	[%rd18], %f62;
	bra.uni 	$L__BB0_21;
$L__BB0_20:
	mul.wide.s32 	%rd15, %r31, 4;
	add.s64 	%rd16, %rd3, %rd15;
	ld.global.f32 	%f59, [%rd16];
	mul.f32 	%f60, %f5, %f59;
	fma.rn.f32 	%f61, %f4, %f64, %f60;
	st.global.f32 	[%rd16], %f61;
$L__BB0_21:
	ret;

}


// ===== COMPILED SASS (sm_100) =====

	.target	sm_100

	.elftype	@"ET_EXEC"


//--------------------- .note.nv.tkinfo           --------------------------
	.section	.note.nv.tkinfo,"",@"SHT_NOTE"
	.sectionflags	@"SHF_NOTE_NV_TKINFO"
	.tkinfo
        /*0018*/ 	.word	0x00000002
        /*0030*/ 	.string	""
        /*0030*/ 	.string	"ptxas"
        /*0030*/ 	.string	"Cuda compilation tools, release 13.0, V13.0.88"
        /*0030*/ 	.string	"Build cuda_13.0.r13.0/compiler.36424714_0"
        /*0030*/ 	.string	"-arch sm_100 -m 64 "



//--------------------- .note.nv.cuinfo           --------------------------
	.section	.note.nv.cuinfo,"",@"SHT_NOTE"
	.sectionflags	@"SHF_NOTE_NV_CUINFO"
        /*0018*/ 	.short	0x0002
        /*001a*/ 	.short	0x0064
        /*001c*/ 	.short	0x0082
	.zero		2


//--------------------- .nv.info                  --------------------------
	.section	.nv.info,"",@"SHT_CUDA_INFO"
	.align	4


	//----- nvinfo : EIATTR_REGCOUNT
	.align		4
        /*0000*/ 	.byte	0x04, 0x2f
        /*0002*/ 	.short	(.L_1 - .L_0)
	.align		4
.L_0:
        /*0004*/ 	.word	index@(_Z15tiledGemmKernelccPKfS0_Pfffiiiiii)
        /*0008*/ 	.word	0x00000020


	//----- nvinfo : EIATTR_FRAME_SIZE
	.align		4
.L_1:
        /*000c*/ 	.byte	0x04, 0x11
        /*000e*/ 	.short	(.L_3 - .L_2)
	.align		4
.L_2:
        /*0010*/ 	.word	index@(_Z15tiledGemmKernelccPKfS0_Pfffiiiiii)
        /*0014*/ 	.word	0x00000000


	//----- nvinfo : EIATTR_MIN_STACK_SIZE
	.align		4
.L_3:
        /*0018*/ 	.byte	0x04, 0x12
        /*001a*/ 	.short	(.L_5 - .L_4)
	.align		4
.L_4:
        /*001c*/ 	.word	index@(_Z15tiledGemmKernelccPKfS0_Pfffiiiiii)
        /*0020*/ 	.word	0x00000000
.L_5:


//--------------------- .nv.compat                --------------------------
	.section	.nv.compat,"",@"SHT_CUDA_COMPAT_INFO"
	.align	4
        /*0000*/ 	.byte	0x02, 0x09, 0x00, 0x00, 0x02, 0x02, 0x01, 0x00, 0x02, 0x05, 0x05, 0x00, 0x03, 0x07, 0x01, 0x01
        /*0010*/ 	.byte	0x02, 0x03, 0x00, 0x00, 0x02, 0x06, 0x01, 0x00, 0x04, 0x0b, 0x08, 0x00, 0x09, 0x00, 0x00, 0x00
        /*0020*/ 	.byte	0x00, 0x00, 0x00, 0x00


//--------------------- .nv.info._Z15tiledGemmKernelccPKfS0_Pfffiiiiii --------------------------
	.section	.nv.info._Z15tiledGemmKernelccPKfS0_Pfffiiiiii,"",@"SHT_CUDA_INFO"
	.sectionflags	@""
	.align	4


	//----- nvinfo : EIATTR_CUDA_API_VERSION
	.align		4
        /*0000*/ 	.byte	0x04, 0x37
        /*0002*/ 	.short	(.L_7 - .L_6)
.L_6:
        /*0004*/ 	.word	0x00000082


	//----- nvinfo : EIATTR_KPARAM_INFO
	.align		4
.L_7:
        /*0008*/ 	.byte	0x04, 0x17
        /*000a*/ 	.short	(.L_9 - .L_8)
.L_8:
        /*000c*/ 	.word	0x00000000
        /*0010*/ 	.short	0x000c
        /*0012*/ 	.short	0x003c
        /*0014*/ 	.byte	0x00, 0xf0, 0x11, 0x00


	//----- nvinfo : EIATTR_KPARAM_INFO
	.align		4
.L_9:
        /*0018*/ 	.byte	0x04, 0x17
        /*001a*/ 	.short	(.L_11 - .L_10)
.L_10:
        /*001c*/ 	.word	0x00000000
        /*0020*/ 	.short	0x000b
        /*0022*/ 	.short	0x0038
        /*0024*/ 	.byte	0x00, 0xf0, 0x11, 0x00


	//----- nvinfo : EIATTR_KPARAM_INFO
	.align		4
.L_11:
        /*0028*/ 	.byte	0x04, 0x17
        /*002a*/ 	.short	(.L_13 - .L_12)
.L_12:
        /*002c*/ 	.word	0x00000000
        /*0030*/ 	.short	0x000a
        /*0032*/ 	.short	0x0034
        /*0034*/ 	.byte	0x00, 0xf0, 0x11, 0x00


	//----- nvinfo : EIATTR_KPARAM_INFO
	.align		4
.L_13:
        /*0038*/ 	.byte	0x04, 0x17
        /*003a*/ 	.short	(.L_15 - .L_14)
.L_14:
        /*003c*/ 	.word	0x00000000
        /*0040*/ 	.short	0x0009
        /*0042*/ 	.short	0x0030
        /*0044*/ 	.byte	0x00, 0xf0, 0x11, 0x00


	//----- nvinfo : EIATTR_KPARAM_INFO
	.align		4
.L_15:
        /*0048*/ 	.byte	0x04, 0x17
        /*004a*/ 	.short	(.L_17 - .L_16)
.L_16:
        /*004c*/ 	.word	0x00000000
        /*0050*/ 	.short	0x0008
        /*0052*/ 	.short	0x002c
        /*0054*/ 	.byte	0x00, 0xf0, 0x11, 0x00


	//----- nvinfo : EIATTR_KPARAM_INFO
	.align		4
.L_17:
        /*0058*/ 	.byte	0x04, 0x17
        /*005a*/ 	.short	(.L_19 - .L_18)
.L_18:
        /*005c*/ 	.word	0x00000000
        /*0060*/ 	.short	0x0007
        /*0062*/ 	.short	0x0028
        /*0064*/ 	.byte	0x00, 0xf0, 0x11, 0x00


	//----- nvinfo : EIATTR_KPARAM_INFO
	.align		4
.L_19:
        /*0068*/ 	.byte	0x04, 0x17
        /*006a*/ 	.short	(.L_21 - .L_20)
.L_20:
        /*006c*/ 	.word	0x00000000
        /*0070*/ 	.short	0x0006
        /*0072*/ 	.short	0x0024
        /*0074*/ 	.byte	0x00, 0xf0, 0x11, 0x00


	//----- nvinfo : EIATTR_KPARAM_INFO
	.align		4
.L_21:
        /*0078*/ 	.byte	0x04, 0x17
        /*007a*/ 	.short	(.L_23 - .L_22)
.L_22:
        /*007c*/ 	.word	0x00000000
        /*0080*/ 	.short	0x0005
        /*0082*/ 	.short	0x0020
        /*0084*/ 	.byte	0x00, 0xf0, 0x11, 0x00


	//----- nvinfo : EIATTR_KPARAM_INFO
	.align		4
.L_23:
        /*0088*/ 	.byte	0x04, 0x17
        /*008a*/ 	.short	(.L_25 - .L_24)
.L_24:
        /*008c*/ 	.word	0x00000000
        /*0090*/ 	.short	0x0004
        /*0092*/ 	.short	0x0018
        /*0094*/ 	.byte	0x00, 0xf5, 0x21, 0x00


	//----- nvinfo : EIATTR_KPARAM_INFO
	.align		4
.L_25:
        /*0098*/ 	.byte	0x04, 0x17
        /*009a*/ 	.short	(.L_27 - .L_26)
.L_26:
        /*009c*/ 	.word	0x00000000
        /*00a0*/ 	.short	0x0003
        /*00a2*/ 	.short	0x0010
        /*00a4*/ 	.byte	0x00, 0xf5, 0x21, 0x00


	//----- nvinfo : EIATTR_KPARAM_INFO
	.align		4
.L_27:
        /*00a8*/ 	.byte	0x04, 0x17
        /*00aa*/ 	.short	(.L_29 - .L_28)
.L_28:
        /*00ac*/ 	.word	0x00000000
        /*00b0*/ 	.short	0x0002
        /*00b2*/ 	.short	0x0008
        /*00b4*/ 	.byte	0x00, 0xf5, 0x21, 0x00


	//----- nvinfo : EIATTR_KPARAM_INFO
	.align		4
.L_29:
        /*00b8*/ 	.byte	0x04, 0x17
        /*00ba*/ 	.short	(.L_31 - .L_30)
.L_30:
        /*00bc*/ 	.word	0x00000000
        /*00c0*/ 	.short	0x0001
        /*00c2*/ 	.short	0x0001
        /*00c4*/ 	.byte	0x00, 0xf0, 0x05, 0x00


	//----- nvinfo : EIATTR_KPARAM_INFO
	.align		4
.L_31:
        /*00c8*/ 	.byte	0x04, 0x17
        /*00ca*/ 	.short	(.L_33 - .L_32)
.L_32:
        /*00cc*/ 	.word	0x00000000
        /*00d0*/ 	.short	0x0000
        /*00d2*/ 	.short	0x0000
        /*00d4*/ 	.byte	0x00, 0xf0, 0x05, 0x00


	//----- nvinfo : EIATTR_SPARSE_MMA_MASK
	.align		4
.L_33:
        /*00d8*/ 	.byte	0x03, 0x50
        /*00da*/ 	.short	0x0000


	//----- nvinfo : EIATTR_MAXREG_COUNT
	.align		4
        /*00dc*/ 	.byte	0x03, 0x1b
        /*00de*/ 	.short	0x00ff


	//----- nvinfo : EIATTR_NUM_BARRIERS
	.align		4
        /*00e0*/ 	.byte	0x02, 0x4c
        /*00e2*/ 	.byte	0x01
	.zero		1


	//----- nvinfo : EIATTR_MERCURY_ISA_VERSION
	.align		4
        /*00e4*/ 	.byte	0x03, 0x5f
        /*00e6*/ 	.short	0x0101


	//----- nvinfo : EIATTR_VRC_CTA_INIT_COUNT
	.align		4
        /*00e8*/ 	.byte	0x02, 0x4a
	.zero		1
	.zero		1


	//----- nvinfo : EIATTR_EXIT_INSTR_OFFSETS
	.align		4
        /*00ec*/ 	.byte	0x04, 0x1c
        /*00ee*/ 	.short	(.L_35 - .L_34)


	//   ....[0]....
.L_34:
        /*00f0*/ 	.word	0x000008a0


	//   ....[1]....
        /*00f4*/ 	.word	0x00000940


	//   ....[2]....
        /*00f8*/ 	.word	0x000009c0


	//----- nvinfo : EIATTR_CRS_STACK_SIZE
	.align		4
.L_35:
        /*00fc*/ 	.byte	0x04, 0x1e
        /*00fe*/ 	.short	(.L_37 - .L_36)
.L_36:
        /*0100*/ 	.word	0x00000000


	//----- nvinfo : EIATTR_CBANK_PARAM_SIZE
	.align		4
.L_37:
        /*0104*/ 	.byte	0x03, 0x19
        /*0106*/ 	.short	0x0040


	//----- nvinfo : EIATTR_PARAM_CBANK
	.align		4
        /*0108*/ 	.byte	0x04, 0x0a
        /*010a*/ 	.short	(.L_39 - .L_38)
	.align		4
.L_38:
        /*010c*/ 	.word	index@(.nv.constant0._Z15tiledGemmKernelccPKfS0_Pfffiiiiii)
        /*0110*/ 	.short	0x0380
        /*0112*/ 	.short	0x0040


	//----- nvinfo : EIATTR_SW_WAR
	.align		4
.L_39:
        /*0114*/ 	.byte	0x04, 0x36
        /*0116*/ 	.short	(.L_41 - .L_40)
.L_40:
        /*0118*/ 	.word	0x00000008
.L_41:


//--------------------- .nv.callgraph             --------------------------
	.section	.nv.callgraph,"",@"SHT_CUDA_CALLGRAPH"
	.align	4
	.sectionentsize	8
	.align		4
        /*0000*/ 	.word	0x00000000
	.align		4
        /*0004*/ 	.word	0xffffffff
	.align		4
        /*0008*/ 	.word	0x00000000
	.align		4
        /*000c*/ 	.word	0xfffffffe
	.align		4
        /*0010*/ 	.word	0x00000000
	.align		4
        /*0014*/ 	.word	0xfffffffd
	.align		4
        /*0018*/ 	.word	0x00000000
	.align		4
        /*001c*/ 	.word	0xfffffffc


//--------------------- .text._Z15tiledGemmKernelccPKfS0_Pfffiiiiii --------------------------
	.section	.text._Z15tiledGemmKernelccPKfS0_Pfffiiiiii,"ax",@progbits
	.align	128
        .global         _Z15tiledGemmKernelccPKfS0_Pfffiiiiii
        .type           _Z15tiledGemmKernelccPKfS0_Pfffiiiiii,@function
        .size           _Z15tiledGemmKernelccPKfS0_Pfffiiiiii,(.L_x_13 - _Z15tiledGemmKernelccPKfS0_Pfffiiiiii)
        .other          _Z15tiledGemmKernelccPKfS0_Pfffiiiiii,@"STO_CUDA_ENTRY STV_DEFAULT"
_Z15tiledGemmKernelccPKfS0_Pfffiiiiii:
.text._Z15tiledGemmKernelccPKfS0_Pfffiiiiii:
[----:B------:R-:W-:Y:S01]  /*0000*/  LDC R1, c[0x0][0x37c] ;  /* 0x0000df00ff017b82 */ /* 0x000fe20000000800 */
[----:B------:R-:W0:Y:S01]  /*0010*/  S2R R2, SR_TID.X ;  /* 0x0000000000027919 */ /* 0x000e220000002100 */
[----:B------:R-:W1:Y:S01]  /*0020*/  LDCU UR4, c[0x0][0x3b0] ;  /* 0x00007600ff0477ac */ /* 0x000e620008000800 */
[----:B------:R-:W-:Y:S01]  /*0030*/  HFMA2 R15, -RZ, RZ, 0, 0 ;  /* 0x00000000ff0f7431 */ /* 0x000fe200000001ff */
[----:B------:R-:W2:Y:S01]  /*0040*/  S2R R3, SR_TID.Y ;  /* 0x0000000000037919 */ /* 0x000ea20000002200 */
[----:B------:R-:W3:Y:S01]  /*0050*/  LDCU.64 UR10, c[0x0][0x358] ;  /* 0x00006b00ff0a77ac */ /* 0x000ee20008000a00 */
[----:B------:R-:W2:Y:S01]  /*0060*/  S2R R8, SR_CTAID.Y ;  /* 0x0000000000087919 */ /* 0x000ea20000002600 */
[----:B------:R-:W0:Y:S01]  /*0070*/  S2R R9, SR_CTAID.X ;  /* 0x0000000000097919 */ /* 0x000e220000002500 */
[----:B-1----:R-:W-:Y:S01]  /*0080*/  UISETP.GE.AND UP0, UPT, UR4, 0x1, UPT ;  /* 0x000000010400788c */ /* 0x002fe2000bf06270 */
[----:B--2---:R-:W-:Y:S02]  /*0090*/  LEA R23, R8, R3, 0x4 ;  /* 0x0000000308177211 */ /* 0x004fe400078e20ff */
[----:B0-----:R-:W-:-:S06]  /*00a0*/  LEA R0, R9, R2, 0x4 ;  /* 0x0000000209007211 */ /* 0x001fcc00078e20ff */
[----:B---3--:R-:W-:Y:S05]  /*00b0*/  BRA.U !UP0, `(.L_x_0) ;  /* 0x0000000508ec7547 */ /* 0x008fea000b800000 */
[----:B------:R-:W0:Y:S01]  /*00c0*/  S2UR UR7, SR_CgaCtaId ;  /* 0x00000000000779c3 */ /* 0x000e220000008800 */
[----:B------:R-:W1:Y:S01]  /*00d0*/  LDCU.U8 UR8, c[0x0][0x380] ;  /* 0x00007000ff0877ac */ /* 0x000e620008000000 */
[----:B------:R-:W-:Y:S01]  /*00e0*/  MOV R15, RZ ;  /* 0x000000ff000f7202 */ /* 0x000fe20000000f00 */
[----:B------:R-:W2:Y:S05]  /*00f0*/  LDCU UR12, c[0x0][0x3b8] ;  /* 0x00007700ff0c77ac */ /* 0x000eaa0008000800 */
[----:B------:R-:W3:Y:S01]  /*0100*/  LDC R4, c[0x0][0x3b8] ;  /* 0x0000ee00ff047b82 */ /* 0x000ee20000000800 */
[----:B------:R-:W4:Y:S01]  /*0110*/  LDCU UR13, c[0x0][0x3b4] ;  /* 0x00007680ff0d77ac */ /* 0x000f220008000800 */
[----:B------:R-:W-:Y:S01]  /*0120*/  UMOV UR5, 0x400 ;  /* 0x0000040000057882 */ /* 0x000fe20000000000 */
[----:B------:R-:W-:-:S05]  /*0130*/  UIADD3 UR4, UPT, UPT, UR4, 0xf, URZ ;  /* 0x0000000f04047890 */ /* 0x000fca000fffe0ff */
[----:B------:R-:W3:Y:S01]  /*0140*/  LDC R5, c[0x0][0x3b4] ;  /* 0x0000ed00ff057b82 */ /* 0x000ee20000000800 */
[----:B------:R-:W-:Y:S02]  /*0150*/  UIADD3 UR6, UPT, UPT, UR5, 0x400, URZ ;  /* 0x0000040005067890 */ /* 0x000fe4000fffe0ff */
[----:B-1----:R-:W-:Y:S02]  /*0160*/  UPRMT UR8, UR8, 0x8880, URZ ;  /* 0x0000888008087896 */ /* 0x002fe400080000ff */
[----:B------:R-:W-:Y:S01]  /*0170*/  USHF.R.U32.HI UR4, URZ, 0x4, UR4 ;  /* 0x00000004ff047899 */ /* 0x000fe20008011604 */
[--C-:B--2---:R-:W-:Y:S02]  /*0180*/  IMAD R7, R3, UR12, R2.reuse ;  /* 0x0000000c03077c24 */ /* 0x104fe4000f8e0202 */
[----:B------:R-:W1:Y:S01]  /*0190*/  LDC.64 R26, c[0x0][0x388] ;  /* 0x0000e200ff1a7b82 */ /* 0x000e620000000a00 */
[----:B0-----:R-:W-:Y:S01]  /*01a0*/  ULEA UR5, UR7, UR5, 0x18 ;  /* 0x0000000507057291 */ /* 0x001fe2000f8ec0ff */
[--C-:B------:R-:W-:Y:S01]  /*01b0*/  IMAD R18, R0, UR12, R3.reuse ;  /* 0x0000000c00127c24 */ /* 0x100fe2000f8e0203 */
[----:B------:R-:W-:Y:S01]  /*01c0*/  ULEA UR6, UR7, UR6, 0x18 ;  /* 0x0000000607067291 */ /* 0x000fe2000f8ec0ff */
[C---:B----4-:R-:W-:Y:S01]  /*01d0*/  IMAD R6, R2.reuse, UR13, R3 ;  /* 0x0000000d02067c24 */ /* 0x050fe2000f8e0203 */
[----:B------:R-:W-:Y:S01]  /*01e0*/  LEA R7, R9, R7, 0x4 ;  /* 0x0000000709077211 */ /* 0x000fe200078e20ff */
[----:B------:R-:W-:Y:S01]  /*01f0*/  IMAD R19, R23, UR13, R2 ;  /* 0x0000000d17137c24 */ /* 0x000fe2000f8e0202 */
[----:B------:R-:W-:Y:S01]  /*0200*/  LEA R17, R3, UR5, 0x6 ;  /* 0x0000000503117c11 */ /* 0x000fe2000f8e30ff */
[----:B------:R-:W0:Y:S01]  /*0210*/  LDC.64 R24, c[0x0][0x390] ;  /* 0x0000e400ff187b82 */ /* 0x000e220000000a00 */
[----:B------:R-:W-:Y:S01]  /*0220*/  LEA R16, R2, UR6, 0x2 ;  /* 0x0000000602107c11 */ /* 0x000fe2000f8e10ff */
[----:B------:R-:W-:Y:S01]  /*0230*/  UMOV UR7, UR8 ;  /* 0x0000000800077c82 */ /* 0x000fe20008000000 */
[----:B------:R-:W-:Y:S01]  /*0240*/  LEA R6, R8, R6, 0x4 ;  /* 0x0000000608067211 */ /* 0x000fe200078e20ff */
[----:B------:R-:W2:Y:S01]  /*0250*/  LDCU UR9, c[0x0][0x3b0] ;  /* 0x00007600ff0977ac */ /* 0x000ea20008000800 */
[----:B------:R-:W-:-:S02]  /*0260*/  LEA R20, R2, R17, 0x2 ;  /* 0x0000001102147211 */ /* 0x000fc400078e10ff */
[----:B------:R-:W-:Y:S01]  /*0270*/  LEA R21, R3, R16, 0x6 ;  /* 0x0000001003157211 */ /* 0x000fe200078e30ff */
[----:B------:R-:W4:Y:S01]  /*0280*/  LDCU UR14, c[0x0][0x3a8] ;  /* 0x00007500ff0e77ac */ /* 0x000f220008000800 */
[----:B------:R-:W0:Y:S01]  /*0290*/  LDCU UR15, c[0x0][0x3ac] ;  /* 0x00007580ff0f77ac */ /* 0x000e220008000800 */
[----:B------:R-:W-:Y:S02]  /*02a0*/  UIADD3 UR4, UPT, UPT, -UR4, URZ, URZ ;  /* 0x000000ff04047290 */ /* 0x000fe4000fffe1ff */
[----:B------:R-:W-:-:S11]  /*02b0*/  UISETP.NE.AND UP0, UPT, UR7, 0x4e, UPT ;  /* 0x0000004e0700788c */ /* 0x000fd6000bf05270 */
.L_x_11:
[----:B------:R-:W-:Y:S04]  /*02c0*/  BSSY.RECONVERGENT B0, `(.L_x_1) ;  /* 0x0000015000007945 */ /* 0x000fe80003800200 */
[----:B--2-4-:R-:W-:Y:S05]  /*02d0*/  BRA.U UP0, `(.L_x_2) ;  /* 0x0000000100287547 */ /* 0x014fea000b800000 */
[----:B--2---:R-:W-:Y:S02]  /*02e0*/  UMOV UR6, UR9 ;  /* 0x0000000900067c82 */ /* 0x004fe40008000000 */
[----:B------:R-:W-:-:S04]  /*02f0*/  ISETP.GE.AND P0, PT, R2, UR6, PT ;  /* 0x0000000602007c0c */ /* 0x000fc8000bf06270 */
[----:B----4-:R-:W-:-:S13]  /*0300*/  ISETP.GE.OR P0, PT, R23, UR14, P0 ;  /* 0x0000000e17007c0c */ /* 0x010fda0008706670 */
[----:B------:R-:W-:Y:S05]  /*0310*/  @P0 BRA `(.L_x_3) ;  /* 0x0000000000100947 */ /* 0x000fea0003800000 */
[----:B-1----:R-:W-:-:S06]  /*0320*/  IMAD.WIDE R8, R19, 0x4, R26 ;  /* 0x0000000413087825 */ /* 0x002fcc00078e021a */
[----:B------:R-:W2:Y:S04]  /*0330*/  LDG.E R9, desc[UR10][R8.64] ;  /* 0x0000000a08097981 */ /* 0x000ea8000c1e1900 */
[----:B--2---:R1:W-:Y:S01]  /*0340*/  STS [R20], R9 ;  /* 0x0000000914007388 */ /* 0x0043e20000000800 */
[----:B------:R-:W-:Y:S05]  /*0350*/  BRA `(.L_x_4) ;  /* 0x00000000002c7947 */ /* 0x000fea0003800000 */
.L_x_3:
[----:B------:R2:W-:Y:S01]  /*0360*/  STS [R20], RZ ;  /* 0x000000ff14007388 */ /* 0x0005e20000000800 */
[----:B------:R-:W-:Y:S05]  /*0370*/  BRA `(.L_x_4) ;  /* 0x0000000000247947 */ /* 0x000fea0003800000 */
.L_x_2:
[----:B----4-:R-:W-:Y:S01]  /*0380*/  ISETP.GE.AND P0, PT, R23, UR14, PT ;  /* 0x0000000e17007c0c */ /* 0x010fe2000bf06270 */
[----:B--2---:R-:W-:-:S03]  /*0390*/  UMOV UR6, UR9 ;  /* 0x0000000900067c82 */ /* 0x004fc60008000000 */
[----:B------:R-:W-:-:S13]  /*03a0*/  ISETP.GE.OR P0, PT, R2, UR6, P0 ;  /* 0x0000000602007c0c */ /* 0x000fda0008706670 */
[----:B------:R-:W-:Y:S05]  /*03b0*/  @P0 BRA `(.L_x_5) ;  /* 0x0000000000100947 */ /* 0x000fea0003800000 */
[----:B-1----:R-:W-:-:S06]  /*03c0*/  IMAD.WIDE R8, R6, 0x4, R26 ;  /* 0x0000000406087825 */ /* 0x002fcc00078e021a */
[----:B------:R-:W2:Y:S04]  /*03d0*/  LDG.E R9, desc[UR10][R8.64] ;  /* 0x0000000a08097981 */ /* 0x000ea8000c1e1900 */
[----:B--2---:R1:W-:Y:S01]  /*03e0*/  STS [R20], R9 ;  /* 0x0000000914007388 */ /* 0x0043e20000000800 */
[----:B------:R-:W-:Y:S05]  /*03f0*/  BRA `(.L_x_4) ;  /* 0x0000000000047947 */ /* 0x000fea0003800000 */
.L_x_5:
[----:B------:R4:W-:Y:S02]  /*0400*/  STS [R20], RZ ;  /* 0x000000ff14007388 */ /* 0x0009e40000000800 */
.L_x_4:
[----:B0-----:R-:W-:Y:S05]  /*0410*/  BSYNC.RECONVERGENT B0 ;  /* 0x0000000000007941 */ /* 0x001fea0003800200 */
.L_x_1:
[----:B------:R-:W0:Y:S01]  /*0420*/  LDCU.S8 UR5, c[0x0][0x381] ;  /* 0x00007020ff0577ac */ /* 0x000e220008000200 */
[----:B------:R-:W-:Y:S01]  /*0430*/  BSSY.RECONVERGENT B0, `(.L_x_6) ;  /* 0x0000014000007945 */ /* 0x000fe20003800200 */
[----:B0-----:R-:W-:-:S09]  /*0440*/  UISETP.NE.AND UP1, UPT, UR5, 0x4e, UPT ;  /* 0x0000004e0500788c */ /* 0x001fd2000bf25270 */
[----:B------:R-:W-:Y:S05]  /*0450*/  BRA.U UP1, `(.L_x_7) ;  /* 0x0000000101247547 */ /* 0x000fea000b800000 */
[----:B------:R-:W-:-:S04]  /*0460*/  ISETP.GE.AND P0, PT, R3, UR6, PT ;  /* 0x0000000603007c0c */ /* 0x000fc8000bf06270 */
[----:B------:R-:W-:-:S13]  /*0470*/  ISETP.GE.OR P0, PT, R0, UR15, P0 ;  /* 0x0000000f00007c0c */ /* 0x000fda0008706670 */
[----:B------:R-:W-:Y:S05]  /*0480*/  @P0 BRA `(.L_x_8) ;  /* 0x0000000000100947 */ /* 0x000fea0003800000 */
[----:B-1----:R-:W-:-:S06]  /*0490*/  IMAD.WIDE R8, R7, 0x4, R24 ;  /* 0x0000000407087825 */ /* 0x002fcc00078e0218 */
[----:B------:R-:W5:Y:S04]  /*04a0*/  LDG.E R8, desc[UR10][R8.64] ;  /* 0x0000000a08087981 */ /* 0x000f68000c1e1900 */
[----:B-----5:R0:W-:Y:S01]  /*04b0*/  STS [R21], R8 ;  /* 0x0000000815007388 */ /* 0x0201e20000000800 */
[----:B------:R-:W-:Y:S05]  /*04c0*/  BRA `(.L_x_9) ;  /* 0x0000000000287947 */ /* 0x000fea0003800000 */
.L_x_8:
[----:B------:R0:W-:Y:S01]  /*04d0*/  STS [R21], RZ ;  /* 0x000000ff15007388 */ /* 0x0001e20000000800 */
[----:B------:R-:W-:Y:S05]  /*04e0*/  BRA `(.L_x_9) ;  /* 0x0000000000207947 */ /* 0x000fea0003800000 */
.L_x_7:
[----:B------:R-:W-:-:S04]  /*04f0*/  ISETP.GE.AND P0, PT, R3, UR6, PT ;  /* 0x0000000603007c0c */ /* 0x000fc8000bf06270 */
[----:B------:R-:W-:-:S13]  /*0500*/  ISETP.GE.OR P0, PT, R0, UR15, P0 ;  /* 0x0000000f00007c0c */ /* 0x000fda0008706670 */
[----:B------:R-:W-:Y:S05]  /*0510*/  @P0 BRA `(.L_x_10) ;  /* 0x0000000000100947 */ /* 0x000fea0003800000 */
[----:B-1----:R-:W-:-:S06]  /*0520*/  IMAD.WIDE R8, R18, 0x4, R24 ;  /* 0x0000000412087825 */ /* 0x002fcc00078e0218 */
[----:B------:R-:W5:Y:S04]  /*0530*/  LDG.E R8, desc[UR10][R8.64] ;  /* 0x0000000a08087981 */ /* 0x000f68000c1e1900 */
[----:B-----5:R0:W-:Y:S01]  /*0540*/  STS [R21], R8 ;  /* 0x0000000815007388 */ /* 0x0201e20000000800 */
[----:B------:R-:W-:Y:S05]  /*0550*/  BRA `(.L_x_9) ;  /* 0x0000000000047947 */ /* 0x000fea0003800000 */
.L_x_10:
[----:B------:R0:W-:Y:S02]  /*0560*/  STS [R21], RZ ;  /* 0x000000ff15007388 */ /* 0x0001e40000000800 */
.L_x_9:
[----:B------:R-:W-:Y:S05]  /*0570*/  BSYNC.RECONVERGENT B0 ;  /* 0x0000000000007941 */ /* 0x000fea0003800200 */
.L_x_6:
[----:B------:R-:W-:Y:S01]  /*0580*/  BAR.SYNC.DEFER_BLOCKING 0x0 ;  /* 0x0000000000007b1d */ /* 0x000fe20000010000 */
[----:B------:R-:W-:Y:S01]  /*0590*/  UIADD3 UR4, UPT, UPT, UR4, 0x1, URZ ;  /* 0x0000000104047890 */ /* 0x000fe2000fffe0ff */
[----:B------:R-:W-:Y:S02]  /*05a0*/  IADD3 R18, PT, PT, R18, 0x10, RZ ;  /* 0x0000001012127810 */ /* 0x000fe40007ffe0ff */
[----:B---3--:R-:W-:Y:S01]  /*05b0*/  LEA R7, R4, R7, 0x4 ;  /* 0x0000000704077211 */ /* 0x008fe200078e20ff */
[----:B------:R-:W-:Y:S01]  /*05c0*/  UISETP.NE.AND UP1, UPT, UR4, URZ, UPT ;  /* 0x000000ff0400728c */ /* 0x000fe2000bf25270 */
[----:B------:R-:W-:Y:S02]  /*05d0*/  IADD3 R3, PT, PT, R3, 0x10, RZ ;  /* 0x0000001003037810 */ /* 0x000fe40007ffe0ff */
[----:B------:R-:W-:Y:S02]  /*05e0*/  LEA R6, R5, R6, 0x4 ;  /* 0x0000000605067211 */ /* 0x000fe400078e20ff */
[----:B------:R-:W-:-:S02]  /*05f0*/  IADD3 R19, PT, PT, R19, 0x10, RZ ;  /* 0x0000001013137810 */ /* 0x000fc40007ffe0ff */
[----:B------:R-:W-:Y:S01]  /*0600*/  IADD3 R2, PT, PT, R2, 0x10, RZ ;  /* 0x0000001002027810 */ /* 0x000fe20007ffe0ff */
[----:B------:R-:W-:Y:S04]  /*0610*/  LDS R12, [R16] ;  /* 0x00000000100c7984 */ /* 0x000fe80000000800 */
[----:B01----:R-:W0:Y:S04]  /*0620*/  LDS.128 R8, [R17] ;  /* 0x0000000011087984 */ /* 0x003e280000000c00 */
[----:B------:R-:W1:Y:S04]  /*0630*/  LDS R29, [R16+0x40] ;  /* 0x00004000101d7984 */ /* 0x000e680000000800 */
[----:B------:R-:W3:Y:S01]  /*0640*/  LDS R13, [R16+0x80] ;  /* 0x00008000100d7984 */ /* 0x000ee20000000800 */
[----:B0-----:R-:W-:-:S03]  /*0650*/  FFMA R12, R8, R12, R15 ;  /* 0x0000000c080c7223 */ /* 0x001fc6000000000f */
[----:B------:R-:W0:Y:S01]  /*0660*/  LDS R8, [R16+0xc0] ;  /* 0x0000c00010087984 */ /* 0x000e220000000800 */
[----:B-1----:R-:W-:-:S03]  /*0670*/  FFMA R12, R29, R9, R12 ;  /* 0x000000091d0c7223 */ /* 0x002fc6000000000c */
[----:B------:R-:W-:Y:S01]  /*0680*/  LDS R9, [R16+0x100] ;  /* 0x0001000010097984 */ /* 0x000fe20000000800 */
[----:B---3--:R-:W-:-:S03]  /*0690*/  FFMA R29, R13, R10, R12 ;  /* 0x0000000a0d1d7223 */ /* 0x008fc6000000000c */
[----:B------:R-:W1:Y:S01]  /*06a0*/  LDS.128 R12, [R17+0x10] ;  /* 0x00001000110c7984 */ /* 0x000e620000000c00 */
[----:B0-----:R-:W-:-:S03]  /*06b0*/  FFMA R11, R8, R11, R29 ;  /* 0x0000000b080b7223 */ /* 0x001fc6000000001d */
[----:B------:R-:W0:Y:S04]  /*06c0*/  LDS R29, [R16+0x140] ;  /* 0x00014000101d7984 */ /* 0x000e280000000800 */
[----:B------:R-:W3:Y:S01]  /*06d0*/  LDS R8, [R16+0x180] ;  /* 0x0001800010087984 */ /* 0x000ee20000000800 */
[----:B-1----:R-:W-:-:S03]  /*06e0*/  FFMA R12, R12, R9, R11 ;  /* 0x000000090c0c7223 */ /* 0x002fc6000000000b */
[----:B------:R-:W1:Y:S01]  /*06f0*/  LDS R9, [R16+0x1c0] ;  /* 0x0001c00010097984 */ /* 0x000e620000000800 */
[----:B0-----:R-:W-:-:S03]  /*0700*/  FFMA R13, R29, R13, R12 ;  /* 0x0000000d1d0d7223 */ /* 0x001fc6000000000c */
[----:B------:R-:W-:Y:S01]  /*0710*/  LDS R12, [R16+0x200] ;  /* 0x00020000100c7984 */ /* 0x000fe20000000800 */
[----:B---3--:R-:W-:-:S03]  /*0720*/  FFMA R8, R8, R14, R13 ;  /* 0x0000000e08087223 */ /* 0x008fc6000000000d */
[----:B------:R-:W-:Y:S01]  /*0730*/  LDS R29, [R16+0x240] ;  /* 0x00024000101d7984 */ /* 0x000fe20000000800 */
[----:B-1----:R-:W-:-:S03]  /*0740*/  FFMA R15, R9, R15, R8 ;  /* 0x0000000f090f7223 */ /* 0x002fc60000000008 */
[----:B------:R-:W0:Y:S04]  /*0750*/  LDS.128 R8, [R17+0x20] ;  /* 0x0000200011087984 */ /* 0x000e280000000c00 */
[----:B------:R-:W1:Y:S01]  /*0760*/  LDS R13, [R16+0x280] ;  /* 0x00028000100d7984 */ /* 0x000e620000000800 */
[----:B0-----:R-:W-:-:S03]  /*0770*/  FFMA R12, R8, R12, R15 ;  /* 0x0000000c080c7223 */ /* 0x001fc6000000000f */
[----:B------:R-:W0:Y:S01]  /*0780*/  LDS R8, [R16+0x2c0] ;  /* 0x0002c00010087984 */ /* 0x000e220000000800 */
[----:B------:R-:W-:-:S03]  /*0790*/  FFMA R12, R29, R9, R12 ;  /* 0x000000091d0c7223 */ /* 0x000fc6000000000c */
[----:B------:R-:W-:Y:S01]  /*07a0*/  LDS R9, [R16+0x300] ;  /* 0x0003000010097984 */ /* 0x000fe20000000800 */
[----:B-1----:R-:W-:-:S03]  /*07b0*/  FFMA R29, R13, R10, R12 ;  /* 0x0000000a0d1d7223 */ /* 0x002fc6000000000c */
[----:B------:R-:W1:Y:S01]  /*07c0*/  LDS.128 R12, [R17+0x30] ;  /* 0x00003000110c7984 */ /* 0x000e620000000c00 */
[----:B0-----:R-:W-:-:S03]  /*07d0*/  FFMA R11, R8, R11, R29 ;  /* 0x0000000b080b7223 */ /* 0x001fc6000000001d */
[----:B------:R-:W0:Y:S04]  /*07e0*/  LDS R29, [R16+0x340] ;  /* 0x00034000101d7984 */ /* 0x000e280000000800 */
[----:B------:R-:W3:Y:S01]  /*07f0*/  LDS R8, [R16+0x380] ;  /* 0x0003800010087984 */ /* 0x000ee20000000800 */
[----:B-1----:R-:W-:-:S03]  /*0800*/  FFMA R12, R12, R9, R11 ;  /* 0x000000090c0c7223 */ /* 0x002fc6000000000b */
[----:B------:R-:W1:Y:S01]  /*0810*/  LDS R9, [R16+0x3c0] ;  /* 0x0003c00010097984 */ /* 0x000e620000000800 */
[----:B0-----:R-:W-:-:S04]  /*0820*/  FFMA R13, R29, R13, R12 ;  /* 0x0000000d1d0d7223 */ /* 0x001fc8000000000c */
[----:B---3--:R-:W-:-:S04]  /*0830*/  FFMA R8, R8, R14, R13 ;  /* 0x0000000e08087223 */ /* 0x008fc8000000000d */
[----:B-1----:R-:W-:Y:S01]  /*0840*/  FFMA R15, R9, R15, R8 ;  /* 0x0000000f090f7223 */ /* 0x002fe20000000008 */
[----:B------:R-:W-:Y:S06]  /*0850*/  BAR.SYNC.DEFER_BLOCKING 0x0 ;  /* 0x0000000000007b1d */ /* 0x000fec0000010000 */
[----:B------:R-:W-:Y:S05]  /*0860*/  BRA.U UP1, `(.L_x_11) ;  /* 0xfffffff901947547 */ /* 0x000fea000b83ffff */
.L_x_0:
[----:B------:R-:W0:Y:S02]  /*0870*/  LDCU.64 UR6, c[0x0][0x3a8] ;  /* 0x00007500ff0677ac */ /* 0x000e240008000a00 */
[----:B0-----:R-:W-:-:S04]  /*0880*/  ISETP.GE.AND P0, PT, R0, UR7, PT ;  /* 0x0000000700007c0c */ /* 0x001fc8000bf06270 */
[----:B------:R-:W-:-:S13]  /*0890*/  ISETP.GE.OR P0, PT, R23, UR6, P0 ;  /* 0x0000000617007c0c */ /* 0x000fda0008706670 */
[----:B------:R-:W-:Y:S05]  /*08a0*/  @P0 EXIT ;  /* 0x000000000000094d */ /* 0x000fea0003800000 */
[----:B------:R-:W0:Y:S01]  /*08b0*/  LDCU UR5, c[0x0][0x3a4] ;  /* 0x00007480ff0577ac */ /* 0x000e220008000800 */
[----:B------:R-:W1:Y:S01]  /*08c0*/  LDCU UR4, c[0x0][0x3bc] ;  /* 0x00007780ff0477ac */ /* 0x000e620008000800 */
[----:B0-----:R-:W-:Y:S01]  /*08d0*/  FSETP.NEU.AND P0, PT, RZ, UR5, PT ;  /* 0x00000005ff007c0b */ /* 0x001fe2000bf0d000 */
[----:B-1----:R-:W-:-:S12]  /*08e0*/  IMAD R23, R23, UR4, R0 ;  /* 0x0000000417177c24 */ /* 0x002fd8000f8e0200 */
[----:B------:R-:W0:Y:S08]  /*08f0*/  @!P0 LDC R4, c[0x0][0x3a0] ;  /* 0x0000e800ff048b82 */ /* 0x000e300000000800 */
[----:B------:R-:W1:Y:S01]  /*0900*/  @!P0 LDC.64 R2, c[0x0][0x398] ;  /* 0x0000e600ff028b82 */ /* 0x000e620000000a00 */
[----:B0-----:R-:W-:Y:S01]  /*0910*/  @!P0 FMUL R5, R15, R4 ;  /* 0x000000040f058220 */ /* 0x001fe20000400000 */
[----:B-1----:R-:W-:-:S05]  /*0920*/  @!P0 IMAD.WIDE R2, R23, 0x4, R2 ;  /* 0x0000000417028825 */ /* 0x002fca00078e0202 */
[----:B------:R0:W-:Y:S01]  /*0930*/  @!P0 STG.E desc[UR10][R2.64], R5 ;  /* 0x0000000502008986 */ /* 0x0001e2000c10190a */
[----:B------:R-:W-:Y:S05]  /*0940*/  @!P0 EXIT ;  /* 0x000000000000894d */ /* 0x000fea0003800000 */
[----:B0-----:R-:W0:Y:S01]  /*0950*/  LDC.64 R2, c[0x0][0x398] ;  /* 0x0000e600ff027b82 */ /* 0x001e220000000a00 */
[----:B------:R-:W1:Y:S01]  /*0960*/  LDCU UR4, c[0x0][0x3a0] ;  /* 0x00007400ff0477ac */ /* 0x000e620008000800 */
[----:B0-----:R-:W-:-:S05]  /*0970*/  IMAD.WIDE R2, R23, 0x4, R2 ;  /* 0x0000000417027825 */ /* 0x001fca00078e0202 */
[----:B------:R-:W3:Y:S02]  /*0980*/  LDG.E R0, desc[UR10][R2.64] ;  /* 0x0000000a02007981 */ /* 0x000ee4000c1e1900 */
[----:B---3--:R-:W-:-:S04]  /*0990*/  FMUL R0, R0, UR5 ;  /* 0x0000000500007c20 */ /* 0x008fc80008400000 */
[----:B-1----:R-:W-:-:S05]  /*09a0*/  FFMA R15, R15, UR4, R0 ;  /* 0x000000040f0f7c23 */ /* 0x002fca0008000000 */
[----:B------:R-:W-:Y:S01]  /*09b0*/  STG.E desc[UR10][R2.64], R15 ;  /* 0x0000000f02007986 */ /* 0x000fe2000c10190a */
[----:B------:R-:W-:Y:S05]  /*09c0*/  EXIT ;  /* 0x000000000000794d */ /* 0x000fea0003800000 */
.L_x_12:
[----:B------:R-:W-:-:S00]  /*09d0*/  BRA `(.L_x_12) ;  /* 0xfffffffc00fc7947 */ /* 0x000fc0000383ffff */
[----:B------:R-:W-:-:S00]  /*09e0*/  NOP ;  /* 0x0000000000007918 */ /* 0x000fc00000000000 */
        /* <DEDUP_REMOVED lines=9> */
.L_x_13:


//--------------------- .nv.shared._Z15tiledGemmKernelccPKfS0_Pfffiiiiii --------------------------
	.section	.nv.shared._Z15tiledGemmKernelccPKfS0_Pfffiiiiii,"aw",@nobits
	.sectionflags	@""
	.align	4
.nv.shared._Z15tiledGemmKernelccPKfS0_Pfffiiiiii:
	.zero		3072


//--------------------- .nv.shared.reserved.0     --------------------------
	.section	.nv.shared.reserved.0,"aw",@nobits
	.weak		__nv_reservedSMEM_offset_0_alias
	.size		__nv_reservedSMEM_offset_0_alias, 0, 64
	.other		__nv_reservedSMEM_offset_0_alias,@"STO_CUDA_RESERVED_SHARED STV_DEFAULT"
__nv_reservedSMEM_offset_0_alias:
	.zero		0
	.zero		64


//--------------------- .nv.constant0._Z15tiledGemmKernelccPKfS0_Pfffiiiiii --------------------------
	.section	.nv.constant0._Z15tiledGemmKernelccPKfS0_Pfffiiiiii,"a",@progbits
	.sectionflags	@""
	.align	4
.nv.constant0._Z15tiledGemmKernelccPKfS0_Pfffiiiiii:
	.zero		960


//--------------------- SYMBOLS --------------------------

	.type		.nv.reservedSmem.offset0,@object
	.size		.nv.reservedSmem.offset0,0x4
	.type		.nv.reservedSmem.cap,@object
	.size		.nv.reservedSmem.cap,0x4
